//
// Generated by NVIDIA NVVM Compiler
//
// Compiler Build ID: CL-36424714
// Cuda compilation tools, release 13.0, V13.0.88
// Based on NVVM 20.0.0
//

.version 9.0
.target sm_100
.address_size 64

	// .globl	_Z17bitonicSortSharedPi
// _ZZ17bitonicSortSharedPiE9sh_values has been demoted

.visible .entry _Z17bitonicSortSharedPi(
	.param .u64 .ptr .align 1 _Z17bitonicSortSharedPi_param_0
)
{
	.reg .pred 	%p<202>;
	.reg .b32 	%r<178>;
	.reg .b64 	%rd<5>;
	// demoted variable
	.shared .align 4 .b8 _ZZ17bitonicSortSharedPiE9sh_values[4096];
	ld.param.u64 	%rd2, [_Z17bitonicSortSharedPi_param_0];
	cvta.to.global.u64 	%rd3, %rd2;
	mov.u32 	%r1, %tid.x;
	mov.u32 	%r2, %ctaid.x;
	shl.b32 	%r134, %r2, 10;
	or.b32  	%r135, %r134, %r1;
	mul.wide.s32 	%rd4, %r135, 4;
	add.s64 	%rd1, %rd3, %rd4;
	ld.global.u32 	%r136, [%rd1];
	shl.b32 	%r137, %r1, 2;
	mov.u32 	%r138, _ZZ17bitonicSortSharedPiE9sh_values;
	add.s32 	%r3, %r138, %r137;
	st.shared.u32 	[%r3], %r136;
	ld.global.u32 	%r139, [%rd1+2048];
	st.shared.u32 	[%r3+2048], %r139;
	shl.b32 	%r4, %r1, 1;
	and.b32  	%r5, %r1, 1;
	setp.eq.s32 	%p2, %r5, 0;
	bar.sync 	0;
	add.s32 	%r6, %r3, %r137;
	ld.shared.u32 	%r7, [%r6];
	ld.shared.u32 	%r8, [%r6+4];
	setp.gt.s32 	%p3, %r7, %r8;
	xor.pred  	%p4, %p2, %p3;
	not.pred 	%p5, %p4;
	@%p5 bra 	$L__BB0_2;
	st.shared.u32 	[%r6], %r8;
	st.shared.u32 	[%r6+4], %r7;
$L__BB0_2:
	and.b32  	%r9, %r1, 2;
	setp.eq.s32 	%p6, %r9, 0;
	bar.sync 	0;
	sub.s32 	%r140, %r4, %r5;
	shl.b32 	%r141, %r140, 2;
	add.s32 	%r10, %r138, %r141;
	ld.shared.u32 	%r11, [%r10];
	ld.shared.u32 	%r12, [%r10+8];
	setp.gt.s32 	%p7, %r11, %r12;
	xor.pred  	%p8, %p6, %p7;
	not.pred 	%p9, %p8;
	@%p9 bra 	$L__BB0_4;
	st.shared.u32 	[%r10], %r12;
	st.shared.u32 	[%r10+8], %r11;
$L__BB0_4:
	setp.eq.s32 	%p10, %r9, 0;
	bar.sync 	0;
	ld.shared.u32 	%r13, [%r6];
	ld.shared.u32 	%r14, [%r6+4];
	setp.gt.s32 	%p11, %r13, %r14;
	xor.pred  	%p12, %p10, %p11;
	not.pred 	%p13, %p12;
	@%p13 bra 	$L__BB0_6;
	st.shared.u32 	[%r6], %r14;
	st.shared.u32 	[%r6+4], %r13;
$L__BB0_6:
	and.b32  	%r15, %r1, 4;
	setp.eq.s32 	%p14, %r15, 0;
	bar.sync 	0;
	and.b32  	%r143, %r1, 3;
	sub.s32 	%r144, %r4, %r143;
	shl.b32 	%r145, %r144, 2;
	add.s32 	%r16, %r138, %r145;
	ld.shared.u32 	%r17, [%r16];
	ld.shared.u32 	%r18, [%r16+16];
	setp.gt.s32 	%p15, %r17, %r18;
	xor.pred  	%p16, %p14, %p15;
	not.pred 	%p17, %p16;
	@%p17 bra 	$L__BB0_8;
	st.shared.u32 	[%r16], %r18;
	st.shared.u32 	[%r16+16], %r17;
$L__BB0_8:
	setp.eq.s32 	%p18, %r15, 0;
	bar.sync 	0;
	ld.shared.u32 	%r19, [%r10];
	ld.shared.u32 	%r20, [%r10+8];
	setp.gt.s32 	%p19, %r19, %r20;
	xor.pred  	%p20, %p18, %p19;
	not.pred 	%p21, %p20;
	@%p21 bra 	$L__BB0_10;
	st.shared.u32 	[%r10], %r20;
	st.shared.u32 	[%r10+8], %r19;
$L__BB0_10:
	setp.eq.s32 	%p22, %r15, 0;
	bar.sync 	0;
	ld.shared.u32 	%r21, [%r6];
	ld.shared.u32 	%r22, [%r6+4];
	setp.gt.s32 	%p23, %r21, %r22;
	xor.pred  	%p24, %p22, %p23;
	not.pred 	%p25, %p24;
	@%p25 bra 	$L__BB0_12;
	st.shared.u32 	[%r6], %r22;
	st.shared.u32 	[%r6+4], %r21;
$L__BB0_12:
	and.b32  	%r23, %r1, 8;
	setp.eq.s32 	%p26, %r23, 0;
	bar.sync 	0;
	and.b32  	%r147, %r1, 7;
	sub.s32 	%r148, %r4, %r147;
	shl.b32 	%r149, %r148, 2;
	add.s32 	%r24, %r138, %r149;
	ld.shared.u32 	%r25, [%r24];
	ld.shared.u32 	%r26, [%r24+32];
	setp.gt.s32 	%p27, %r25, %r26;
	xor.pred  	%p28, %p26, %p27;
	not.pred 	%p29, %p28;
	@%p29 bra 	$L__BB0_14;
	st.shared.u32 	[%r24], %r26;
	st.shared.u32 	[%r24+32], %r25;
$L__BB0_14:
	setp.eq.s32 	%p30, %r23, 0;
	bar.sync 	0;
	ld.shared.u32 	%r27, [%r16];
	ld.shared.u32 	%r28, [%r16+16];
	setp.gt.s32 	%p31, %r27, %r28;
	xor.pred  	%p32, %p30, %p31;
	not.pred 	%p33, %p32;
	@%p33 bra 	$L__BB0_16;
	st.shared.u32 	[%r16], %r28;
	st.shared.u32 	[%r16+16], %r27;
$L__BB0_16:
	setp.eq.s32 	%p34, %r23, 0;
	bar.sync 	0;
	ld.shared.u32 	%r29, [%r10];
	ld.shared.u32 	%r30, [%r10+8];
	setp.gt.s32 	%p35, %r29, %r30;
	xor.pred  	%p36, %p34, %p35;
	not.pred 	%p37, %p36;
	@%p37 bra 	$L__BB0_18;
	st.shared.u32 	[%r10], %r30;
	st.shared.u32 	[%r10+8], %r29;
$L__BB0_18:
	setp.eq.s32 	%p38, %r23, 0;
	bar.sync 	0;
	ld.shared.u32 	%r31, [%r6];
	ld.shared.u32 	%r32, [%r6+4];
	setp.gt.s32 	%p39, %r31, %r32;
	xor.pred  	%p40, %p38, %p39;
	not.pred 	%p41, %p40;
	@%p41 bra 	$L__BB0_20;
	st.shared.u32 	[%r6], %r32;
	st.shared.u32 	[%r6+4], %r31;
$L__BB0_20:
	and.b32  	%r33, %r1, 16;
	setp.eq.s32 	%p42, %r33, 0;
	bar.sync 	0;
	and.b32  	%r151, %r1, 15;
	sub.s32 	%r152, %r4, %r151;
	shl.b32 	%r153, %r152, 2;
	add.s32 	%r34, %r138, %r153;
	ld.shared.u32 	%r35, [%r34];
	ld.shared.u32 	%r36, [%r34+64];
	setp.gt.s32 	%p43, %r35, %r36;
	xor.pred  	%p44, %p42, %p43;
	not.pred 	%p45, %p44;
	@%p45 bra 	$L__BB0_22;
	st.shared.u32 	[%r34], %r36;
	st.shared.u32 	[%r34+64], %r35;
$L__BB0_22:
	setp.eq.s32 	%p46, %r33, 0;
	bar.sync 	0;
	ld.shared.u32 	%r37, [%r24];
	ld.shared.u32 	%r38, [%r24+32];
	setp.gt.s32 	%p47, %r37, %r38;
	xor.pred  	%p48, %p46, %p47;
	not.pred 	%p49, %p48;
	@%p49 bra 	$L__BB0_24;
	st.shared.u32 	[%r24], %r38;
	st.shared.u32 	[%r24+32], %r37;
$L__BB0_24:
	setp.eq.s32 	%p50, %r33, 0;
	bar.sync 	0;
	ld.shared.u32 	%r39, [%r16];
	ld.shared.u32 	%r40, [%r16+16];
	setp.gt.s32 	%p51, %r39, %r40;
	xor.pred  	%p52, %p50, %p51;
	not.pred 	%p53, %p52;
	@%p53 bra 	$L__BB0_26;
	st.shared.u32 	[%r16], %r40;
	st.shared.u32 	[%r16+16], %r39;
$L__BB0_26:
	setp.eq.s32 	%p54, %r33, 0;
	bar.sync 	0;
	ld.shared.u32 	%r41, [%r10];
	ld.shared.u32 	%r42, [%r10+8];
	setp.gt.s32 	%p55, %r41, %r42;
	xor.pred  	%p56, %p54, %p55;
	not.pred 	%p57, %p56;
	@%p57 bra 	$L__BB0_28;
	st.shared.u32 	[%r10], %r42;
	st.shared.u32 	[%r10+8], %r41;
$L__BB0_28:
	setp.eq.s32 	%p58, %r33, 0;
	bar.sync 	0;
	ld.shared.u32 	%r43, [%r6];
	ld.shared.u32 	%r44, [%r6+4];
	setp.gt.s32 	%p59, %r43, %r44;
	xor.pred  	%p60, %p58, %p59;
	not.pred 	%p61, %p60;
	@%p61 bra 	$L__BB0_30;
	st.shared.u32 	[%r6], %r44;
	st.shared.u32 	[%r6+4], %r43;
$L__BB0_30:
	and.b32  	%r45, %r1, 32;
	setp.eq.s32 	%p62, %r45, 0;
	bar.sync 	0;
	and.b32  	%r155, %r1, 31;
	sub.s32 	%r156, %r4, %r155;
	shl.b32 	%r157, %r156, 2;
	add.s32 	%r46, %r138, %r157;
	ld.shared.u32 	%r47, [%r46];
	ld.shared.u32 	%r48, [%r46+128];
	setp.gt.s32 	%p63, %r47, %r48;
	xor.pred  	%p64, %p62, %p63;
	not.pred 	%p65, %p64;
	@%p65 bra 	$L__BB0_32;
	st.shared.u32 	[%r46], %r48;
	st.shared.u32 	[%r46+128], %r47;
$L__BB0_32:
	setp.eq.s32 	%p66, %r45, 0;
	bar.sync 	0;
	ld.shared.u32 	%r49, [%r34];
	ld.shared.u32 	%r50, [%r34+64];
	setp.gt.s32 	%p67, %r49, %r50;
	xor.pred  	%p68, %p66, %p67;
	not.pred 	%p69, %p68;
	@%p69 bra 	$L__BB0_34;
	st.shared.u32 	[%r34], %r50;
	st.shared.u32 	[%r34+64], %r49;
$L__BB0_34:
	setp.eq.s32 	%p70, %r45, 0;
	bar.sync 	0;
	ld.shared.u32 	%r51, [%r24];
	ld.shared.u32 	%r52, [%r24+32];
	setp.gt.s32 	%p71, %r51, %r52;
	xor.pred  	%p72, %p70, %p71;
	not.pred 	%p73, %p72;
	@%p73 bra 	$L__BB0_36;
	st.shared.u32 	[%r24], %r52;
	st.shared.u32 	[%r24+32], %r51;
$L__BB0_36:
	setp.eq.s32 	%p74, %r45, 0;
	bar.sync 	0;
	ld.shared.u32 	%r53, [%r16];
	ld.shared.u32 	%r54, [%r16+16];
	setp.gt.s32 	%p75, %r53, %r54;
	xor.pred  	%p76, %p74, %p75;
	not.pred 	%p77, %p76;
	@%p77 bra 	$L__BB0_38;
	st.shared.u32 	[%r16], %r54;
	st.shared.u32 	[%r16+16], %r53;
$L__BB0_38:
	setp.eq.s32 	%p78, %r45, 0;
	bar.sync 	0;
	ld.shared.u32 	%r55, [%r10];
	ld.shared.u32 	%r56, [%r10+8];
	setp.gt.s32 	%p79, %r55, %r56;
	xor.pred  	%p80, %p78, %p79;
	not.pred 	%p81, %p80;
	@%p81 bra 	$L__BB0_40;
	st.shared.u32 	[%r10], %r56;
	st.shared.u32 	[%r10+8], %r55;
$L__BB0_40:
	setp.eq.s32 	%p82, %r45, 0;
	bar.sync 	0;
	ld.shared.u32 	%r57, [%r6];
	ld.shared.u32 	%r58, [%r6+4];
	setp.gt.s32 	%p83, %r57, %r58;
	xor.pred  	%p84, %p82, %p83;
	not.pred 	%p85, %p84;
	@%p85 bra 	$L__BB0_42;
	st.shared.u32 	[%r6], %r58;
	st.shared.u32 	[%r6+4], %r57;
$L__BB0_42:
	and.b32  	%r59, %r1, 64;
	setp.eq.s32 	%p86, %r59, 0;
	bar.sync 	0;
	and.b32  	%r159, %r1, 63;
	sub.s32 	%r160, %r4, %r159;
	shl.b32 	%r161, %r160, 2;
	add.s32 	%r60, %r138, %r161;
	ld.shared.u32 	%r61, [%r60];
	ld.shared.u32 	%r62, [%r60+256];
	setp.gt.s32 	%p87, %r61, %r62;
	xor.pred  	%p88, %p86, %p87;
	not.pred 	%p89, %p88;
	@%p89 bra 	$L__BB0_44;
	st.shared.u32 	[%r60], %r62;
	st.shared.u32 	[%r60+256], %r61;
$L__BB0_44:
	setp.eq.s32 	%p90, %r59, 0;
	bar.sync 	0;
	ld.shared.u32 	%r63, [%r46];
	ld.shared.u32 	%r64, [%r46+128];
	setp.gt.s32 	%p91, %r63, %r64;
	xor.pred  	%p92, %p90, %p91;
	not.pred 	%p93, %p92;
	@%p93 bra 	$L__BB0_46;
	st.shared.u32 	[%r46], %r64;
	st.shared.u32 	[%r46+128], %r63;
$L__BB0_46:
	setp.eq.s32 	%p94, %r59, 0;
	bar.sync 	0;
	ld.shared.u32 	%r65, [%r34];
	ld.shared.u32 	%r66, [%r34+64];
	setp.gt.s32 	%p95, %r65, %r66;
	xor.pred  	%p96, %p94, %p95;
	not.pred 	%p97, %p96;
	@%p97 bra 	$L__BB0_48;
	st.shared.u32 	[%r34], %r66;
	st.shared.u32 	[%r34+64], %r65;
$L__BB0_48:
	setp.eq.s32 	%p98, %r59, 0;
	bar.sync 	0;
	ld.shared.u32 	%r67, [%r24];
	ld.shared.u32 	%r68, [%r24+32];
	setp.gt.s32 	%p99, %r67, %r68;
	xor.pred  	%p100, %p98, %p99;
	not.pred 	%p101, %p100;
	@%p101 bra 	$L__BB0_50;
	st.shared.u32 	[%r24], %r68;
	st.shared.u32 	[%r24+32], %r67;
$L__BB0_50:
	setp.eq.s32 	%p102, %r59, 0;
	bar.sync 	0;
	ld.shared.u32 	%r69, [%r16];
	ld.shared.u32 	%r70, [%r16+16];
	setp.gt.s32 	%p103, %r69, %r70;
	xor.pred  	%p104, %p102, %p103;
	not.pred 	%p105, %p104;
	@%p105 bra 	$L__BB0_52;
	st.shared.u32 	[%r16], %r70;
	st.shared.u32 	[%r16+16], %r69;
$L__BB0_52:
	setp.eq.s32 	%p106, %r59, 0;
	bar.sync 	0;
	ld.shared.u32 	%r71, [%r10];
	ld.shared.u32 	%r72, [%r10+8];
	setp.gt.s32 	%p107, %r71, %r72;
	xor.pred  	%p108, %p106, %p107;
	not.pred 	%p109, %p108;
	@%p109 bra 	$L__BB0_54;
	st.shared.u32 	[%r10], %r72;
	st.shared.u32 	[%r10+8], %r71;
$L__BB0_54:
	setp.eq.s32 	%p110, %r59, 0;
	bar.sync 	0;
	ld.shared.u32 	%r73, [%r6];
	ld.shared.u32 	%r74, [%r6+4];
	setp.gt.s32 	%p111, %r73, %r74;
	xor.pred  	%p112, %p110, %p111;
	not.pred 	%p113, %p112;
	@%p113 bra 	$L__BB0_56;
	st.shared.u32 	[%r6], %r74;
	st.shared.u32 	[%r6+4], %r73;
$L__BB0_56:
	and.b32  	%r75, %r1, 128;
	setp.eq.s32 	%p114, %r75, 0;
	bar.sync 	0;
	and.b32  	%r163, %r1, 127;
	sub.s32 	%r164, %r4, %r163;
	shl.b32 	%r165, %r164, 2;
	add.s32 	%r76, %r138, %r165;
	ld.shared.u32 	%r77, [%r76];
	ld.shared.u32 	%r78, [%r76+512];
	setp.gt.s32 	%p115, %r77, %r78;
	xor.pred  	%p116, %p114, %p115;
	not.pred 	%p117, %p116;
	@%p117 bra 	$L__BB0_58;
	st.shared.u32 	[%r76], %r78;
	st.shared.u32 	[%r76+512], %r77;
$L__BB0_58:
	setp.eq.s32 	%p118, %r75, 0;
	bar.sync 	0;
	ld.shared.u32 	%r79, [%r60];
	ld.shared.u32 	%r80, [%r60+256];
	setp.gt.s32 	%p119, %r79, %r80;
	xor.pred  	%p120, %p118, %p119;
	not.pred 	%p121, %p120;
	@%p121 bra 	$L__BB0_60;
	st.shared.u32 	[%r60], %r80;
	st.shared.u32 	[%r60+256], %r79;
$L__BB0_60:
	setp.eq.s32 	%p122, %r75, 0;
	bar.sync 	0;
	ld.shared.u32 	%r81, [%r46];
	ld.shared.u32 	%r82, [%r46+128];
	setp.gt.s32 	%p123, %r81, %r82;
	xor.pred  	%p124, %p122, %p123;
	not.pred 	%p125, %p124;
	@%p125 bra 	$L__BB0_62;
	st.shared.u32 	[%r46], %r82;
	st.shared.u32 	[%r46+128], %r81;
$L__BB0_62:
	setp.eq.s32 	%p126, %r75, 0;
	bar.sync 	0;
	ld.shared.u32 	%r83, [%r34];
	ld.shared.u32 	%r84, [%r34+64];
	setp.gt.s32 	%p127, %r83, %r84;
	xor.pred  	%p128, %p126, %p127;
	not.pred 	%p129, %p128;
	@%p129 bra 	$L__BB0_64;
	st.shared.u32 	[%r34], %r84;
	st.shared.u32 	[%r34+64], %r83;
$L__BB0_64:
	setp.eq.s32 	%p130, %r75, 0;
	bar.sync 	0;
	ld.shared.u32 	%r85, [%r24];
	ld.shared.u32 	%r86, [%r24+32];
	setp.gt.s32 	%p131, %r85, %r86;
	xor.pred  	%p132, %p130, %p131;
	not.pred 	%p133, %p132;
	@%p133 bra 	$L__BB0_66;
	st.shared.u32 	[%r24], %r86;
	st.shared.u32 	[%r24+32], %r85;
$L__BB0_66:
	setp.eq.s32 	%p134, %r75, 0;
	bar.sync 	0;
	ld.shared.u32 	%r87, [%r16];
	ld.shared.u32 	%r88, [%r16+16];
	setp.gt.s32 	%p135, %r87, %r88;
	xor.pred  	%p136, %p134, %p135;
	not.pred 	%p137, %p136;
	@%p137 bra 	$L__BB0_68;
	st.shared.u32 	[%r16], %r88;
	st.shared.u32 	[%r16+16], %r87;
$L__BB0_68:
	setp.eq.s32 	%p138, %r75, 0;
	bar.sync 	0;
	ld.shared.u32 	%r89, [%r10];
	ld.shared.u32 	%r90, [%r10+8];
	setp.gt.s32 	%p139, %r89, %r90;
	xor.pred  	%p140, %p138, %p139;
	not.pred 	%p141, %p140;
	@%p141 bra 	$L__BB0_70;
	st.shared.u32 	[%r10], %r90;
	st.shared.u32 	[%r10+8], %r89;
$L__BB0_70:
	setp.eq.s32 	%p142, %r75, 0;
	bar.sync 	0;
	ld.shared.u32 	%r91, [%r6];
	ld.shared.u32 	%r92, [%r6+4];
	setp.gt.s32 	%p143, %r91, %r92;
	xor.pred  	%p144, %p142, %p143;
	not.pred 	%p145, %p144;
	@%p145 bra 	$L__BB0_72;
	st.shared.u32 	[%r6], %r92;
	st.shared.u32 	[%r6+4], %r91;
$L__BB0_72:
	and.b32  	%r93, %r1, 256;
	setp.eq.s32 	%p146, %r93, 0;
	bar.sync 	0;
	and.b32  	%r167, %r1, 255;
	sub.s32 	%r168, %r4, %r167;
	shl.b32 	%r169, %r168, 2;
	add.s32 	%r94, %r138, %r169;
	ld.shared.u32 	%r95, [%r94];
	ld.shared.u32 	%r96, [%r94+1024];
	setp.gt.s32 	%p147, %r95, %r96;
	xor.pred  	%p148, %p146, %p147;
	not.pred 	%p149, %p148;
	@%p149 bra 	$L__BB0_74;
	st.shared.u32 	[%r94], %r96;
	st.shared.u32 	[%r94+1024], %r95;
$L__BB0_74:
	setp.eq.s32 	%p150, %r93, 0;
	bar.sync 	0;
	ld.shared.u32 	%r97, [%r76];
	ld.shared.u32 	%r98, [%r76+512];
	setp.gt.s32 	%p151, %r97, %r98;
	xor.pred  	%p152, %p150, %p151;
	not.pred 	%p153, %p152;
	@%p153 bra 	$L__BB0_76;
	st.shared.u32 	[%r76], %r98;
	st.shared.u32 	[%r76+512], %r97;
$L__BB0_76:
	setp.eq.s32 	%p154, %r93, 0;
	bar.sync 	0;
	ld.shared.u32 	%r99, [%r60];
	ld.shared.u32 	%r100, [%r60+256];
	setp.gt.s32 	%p155, %r99, %r100;
	xor.pred  	%p156, %p154, %p155;
	not.pred 	%p157, %p156;
	@%p157 bra 	$L__BB0_78;
	st.shared.u32 	[%r60], %r100;
	st.shared.u32 	[%r60+256], %r99;
$L__BB0_78:
	setp.eq.s32 	%p158, %r93, 0;
	bar.sync 	0;
	ld.shared.u32 	%r101, [%r46];
	ld.shared.u32 	%r102, [%r46+128];
	setp.gt.s32 	%p159, %r101, %r102;
	xor.pred  	%p160, %p158, %p159;
	not.pred 	%p161, %p160;
	@%p161 bra 	$L__BB0_80;
	st.shared.u32 	[%r46], %r102;
	st.shared.u32 	[%r46+128], %r101;
$L__BB0_80:
	setp.eq.s32 	%p162, %r93, 0;
	bar.sync 	0;
	ld.shared.u32 	%r103, [%r34];
	ld.shared.u32 	%r104, [%r34+64];
	setp.gt.s32 	%p163, %r103, %r104;
	xor.pred  	%p164, %p162, %p163;
	not.pred 	%p165, %p164;
	@%p165 bra 	$L__BB0_82;
	st.shared.u32 	[%r34], %r104;
	st.shared.u32 	[%r34+64], %r103;
$L__BB0_82:
	setp.eq.s32 	%p166, %r93, 0;
	bar.sync 	0;
	ld.shared.u32 	%r105, [%r24];
	ld.shared.u32 	%r106, [%r24+32];
	setp.gt.s32 	%p167, %r105, %r106;
	xor.pred  	%p168, %p166, %p167;
	not.pred 	%p169, %p168;
	@%p169 bra 	$L__BB0_84;
	st.shared.u32 	[%r24], %r106;
	st.shared.u32 	[%r24+32], %r105;
$L__BB0_84:
	setp.eq.s32 	%p170, %r93, 0;
	bar.sync 	0;
	ld.shared.u32 	%r107, [%r16];
	ld.shared.u32 	%r108, [%r16+16];
	setp.gt.s32 	%p171, %r107, %r108;
	xor.pred  	%p172, %p170, %p171;
	not.pred 	%p173, %p172;
	@%p173 bra 	$L__BB0_86;
	st.shared.u32 	[%r16], %r108;
	st.shared.u32 	[%r16+16], %r107;
$L__BB0_86:
	setp.eq.s32 	%p174, %r93, 0;
	bar.sync 	0;
	ld.shared.u32 	%r109, [%r10];
	ld.shared.u32 	%r110, [%r10+8];
	setp.gt.s32 	%p175, %r109, %r110;
	xor.pred  	%p176, %p174, %p175;
	not.pred 	%p177, %p176;
	@%p177 bra 	$L__BB0_88;
	st.shared.u32 	[%r10], %r110;
	st.shared.u32 	[%r10+8], %r109;
$L__BB0_88:
	setp.eq.s32 	%p178, %r93, 0;
	bar.sync 	0;
	ld.shared.u32 	%r111, [%r6];
	ld.shared.u32 	%r112, [%r6+4];
	setp.gt.s32 	%p179, %r111, %r112;
	xor.pred  	%p180, %p178, %p179;
	not.pred 	%p181, %p180;
	@%p181 bra 	$L__BB0_90;
	st.shared.u32 	[%r6], %r112;
	st.shared.u32 	[%r6+4], %r111;
$L__BB0_90:
	and.b32  	%r171, %r2, 1;
	setp.eq.b32 	%p1, %r171, 1;
	bar.sync 	0;
	and.b32  	%r172, %r1, 511;
	sub.s32 	%r173, %r4, %r172;
	shl.b32 	%r174, %r173, 2;
	add.s32 	%r113, %r138, %r174;
	ld.shared.u32 	%r114, [%r113];
	ld.shared.u32 	%r115, [%r113+2048];
	setp.gt.s32 	%p182, %r114, %r115;
	xor.pred  	%p183, %p182, %p1;
	@%p183 bra 	$L__BB0_92;
	st.shared.u32 	[%r113], %r115;
	st.shared.u32 	[%r113+2048], %r114;
$L__BB0_92:
	bar.sync 	0;
	ld.shared.u32 	%r116, [%r94];
	ld.shared.u32 	%r117, [%r94+1024];
	setp.gt.s32 	%p184, %r116, %r117;
	xor.pred  	%p185, %p184, %p1;
	@%p185 bra 	$L__BB0_94;
	st.shared.u32 	[%r94], %r117;
	st.shared.u32 	[%r94+1024], %r116;
$L__BB0_94:
	bar.sync 	0;
	ld.shared.u32 	%r118, [%r76];
	ld.shared.u32 	%r119, [%r76+512];
	setp.gt.s32 	%p186, %r118, %r119;
	xor.pred  	%p187, %p186, %p1;
	@%p187 bra 	$L__BB0_96;
	st.shared.u32 	[%r76], %r119;
	st.shared.u32 	[%r76+512], %r118;
$L__BB0_96:
	bar.sync 	0;
	ld.shared.u32 	%r120, [%r60];
	ld.shared.u32 	%r121, [%r60+256];
	setp.gt.s32 	%p188, %r120, %r121;
	xor.pred  	%p189, %p188, %p1;
	@%p189 bra 	$L__BB0_98;
	st.shared.u32 	[%r60], %r121;
	st.shared.u32 	[%r60+256], %r120;
$L__BB0_98:
	bar.sync 	0;
	ld.shared.u32 	%r122, [%r46];
	ld.shared.u32 	%r123, [%r46+128];
	setp.gt.s32 	%p190, %r122, %r123;
	xor.pred  	%p191, %p190, %p1;
	@%p191 bra 	$L__BB0_100;
	st.shared.u32 	[%r46], %r123;
	st.shared.u32 	[%r46+128], %r122;
$L__BB0_100:
	bar.sync 	0;
	ld.shared.u32 	%r124, [%r34];
	ld.shared.u32 	%r125, [%r34+64];
	setp.gt.s32 	%p192, %r124, %r125;
	xor.pred  	%p193, %p192, %p1;
	@%p193 bra 	$L__BB0_102;
	st.shared.u32 	[%r34], %r125;
	st.shared.u32 	[%r34+64], %r124;
$L__BB0_102:
	bar.sync 	0;
	ld.shared.u32 	%r126, [%r24];
	ld.shared.u32 	%r127, [%r24+32];
	setp.gt.s32 	%p194, %r126, %r127;
	xor.pred  	%p195, %p194, %p1;
	@%p195 bra 	$L__BB0_104;
	st.shared.u32 	[%r24], %r127;
	st.shared.u32 	[%r24+32], %r126;
$L__BB0_104:
	bar.sync 	0;
	ld.shared.u32 	%r128, [%r16];
	ld.shared.u32 	%r129, [%r16+16];
	setp.gt.s32 	%p196, %r128, %r129;
	xor.pred  	%p197, %p196, %p1;
	@%p197 bra 	$L__BB0_106;
	st.shared.u32 	[%r16], %r129;
	st.shared.u32 	[%r16+16], %r128;
$L__BB0_106:
	bar.sync 	0;
	ld.shared.u32 	%r130, [%r10];
	ld.shared.u32 	%r131, [%r10+8];
	setp.gt.s32 	%p198, %r130, %r131;
	xor.pred  	%p199, %p198, %p1;
	@%p199 bra 	$L__BB0_108;
	st.shared.u32 	[%r10], %r131;
	st.shared.u32 	[%r10+8], %r130;
$L__BB0_108:
	bar.sync 	0;
	ld.shared.u32 	%r132, [%r6];
	ld.shared.u32 	%r133, [%r6+4];
	setp.gt.s32 	%p200, %r132, %r133;
	xor.pred  	%p201, %p200, %p1;
	@%p201 bra 	$L__BB0_110;
	st.shared.u32 	[%r6], %r133;
	st.shared.u32 	[%r6+4], %r132;
$L__BB0_110:
	bar.sync 	0;
	ld.shared.u32 	%r176, [%r3];
	st.global.u32 	[%rd1], %r176;
	ld.shared.u32 	%r177, [%r3+2048];
	st.global.u32 	[%rd1+2048], %r177;
	ret;

}


// ===== COMPILED SASS (sm_100) =====

	.target	sm_100

	.elftype	@"ET_EXEC"


//--------------------- .note.nv.tkinfo           --------------------------
	.section	.note.nv.tkinfo,"",@"SHT_NOTE"
	.sectionflags	@"SHF_NOTE_NV_TKINFO"
	.tkinfo
        /*0018*/ 	.word	0x00000002
        /*0030*/ 	.string	""
        /*0030*/ 	.string	"ptxas"
        /*0030*/ 	.string	"Cuda compilation tools, release 13.0, V13.0.88"
        /*0030*/ 	.string	"Build cuda_13.0.r13.0/compiler.36424714_0"
        /*0030*/ 	.string	"-arch sm_100 -m 64 "



//--------------------- .note.nv.cuinfo           --------------------------
	.section	.note.nv.cuinfo,"",@"SHT_NOTE"
	.sectionflags	@"SHF_NOTE_NV_CUINFO"
        /*0018*/ 	.short	0x0002
        /*001a*/ 	.short	0x0064
        /*001c*/ 	.short	0x0082
	.zero		2


//--------------------- .nv.info                  --------------------------
	.section	.nv.info,"",@"SHT_CUDA_INFO"
	.align	4


	//----- nvinfo : EIATTR_REGCOUNT
	.align		4
        /*0000*/ 	.byte	0x04, 0x2f
        /*0002*/ 	.short	(.L_1 - .L_0)
	.align		4
.L_0:
        /*0004*/ 	.word	index@(_Z17bitonicSortSharedPi)
        /*0008*/ 	.word	0x00000019


	//----- nvinfo : EIATTR_FRAME_SIZE
	.align		4
.L_1:
        /*000c*/ 	.byte	0x04, 0x11
        /*000e*/ 	.short	(.L_3 - .L_2)
	.align		4
.L_2:
        /*0010*/ 	.word	index@(_Z17bitonicSortSharedPi)
        /*0014*/ 	.word	0x00000000


	//----- nvinfo : EIATTR_MIN_STACK_SIZE
	.align		4
.L_3:
        /*0018*/ 	.byte	0x04, 0x12
        /*001a*/ 	.short	(.L_5 - .L_4)
	.align		4
.L_4:
        /*001c*/ 	.word	index@(_Z17bitonicSortSharedPi)
        /*0020*/ 	.word	0x00000000
.L_5:


//--------------------- .nv.compat                --------------------------
	.section	.nv.compat,"",@"SHT_CUDA_COMPAT_INFO"
	.align	4
        /*0000*/ 	.byte	0x02, 0x09, 0x00, 0x00, 0x02, 0x02, 0x01, 0x00, 0x02, 0x05, 0x05, 0x00, 0x03, 0x07, 0x01, 0x01
        /*0010*/ 	.byte	0x02, 0x03, 0x00, 0x00, 0x02, 0x06, 0x01, 0x00, 0x04, 0x0b, 0x08, 0x00, 0x09, 0x00, 0x00, 0x00
        /*0020*/ 	.byte	0x00, 0x00, 0x00, 0x00


//--------------------- .nv.info._Z17bitonicSortSharedPi --------------------------
	.section	.nv.info._Z17bitonicSortSharedPi,"",@"SHT_CUDA_INFO"
	.sectionflags	@""
	.align	4


	//----- nvinfo : EIATTR_CUDA_API_VERSION
	.align		4
        /*0000*/ 	.byte	0x04, 0x37
        /*0002*/ 	.short	(.L_7 - .L_6)
.L_6:
        /*0004*/ 	.word	0x00000082


	//----- nvinfo : EIATTR_KPARAM_INFO
	.align		4
.L_7:
        /*0008*/ 	.byte	0x04, 0x17
        /*000a*/ 	.short	(.L_9 - .L_8)
.L_8:
        /*000c*/ 	.word	0x00000000
        /*0010*/ 	.short	0x0000
        /*0012*/ 	.short	0x0000
        /*0014*/ 	.byte	0x00, 0xf5, 0x21, 0x00


	//----- nvinfo : EIATTR_SPARSE_MMA_MASK
	.align		4
.L_9:
        /*0018*/ 	.byte	0x03, 0x50
        /*001a*/ 	.short	0x0000


	//----- nvinfo : EIATTR_MAXREG_COUNT
	.align		4
        /*001c*/ 	.byte	0x03, 0x1b
        /*001e*/ 	.short	0x00ff


	//----- nvinfo : EIATTR_NUM_BARRIERS
	.align		4
        /*0020*/ 	.byte	0x02, 0x4c
        /*0022*/ 	.byte	0x01
	.zero		1


	//----- nvinfo : EIATTR_MERCURY_ISA_VERSION
	.align		4
        /*0024*/ 	.byte	0x03, 0x5f
        /*0026*/ 	.short	0x0101


	//----- nvinfo : EIATTR_VRC_CTA_INIT_COUNT
	.align		4
        /*0028*/ 	.byte	0x02, 0x4a
	.zero		1
	.zero		1


	//----- nvinfo : EIATTR_EXIT_INSTR_OFFSETS
	.align		4
        /*002c*/ 	.byte	0x04, 0x1c
        /*002e*/ 	.short	(.L_11 - .L_10)


	//   ....[0]....
.L_10:
        /*0030*/ 	.word	0x00001a90


	//----- nvinfo : EIATTR_CBANK_PARAM_SIZE
	.align		4
.L_11:
        /*0034*/ 	.byte	0x03, 0x19
        /*0036*/ 	.short	0x0008


	//----- nvinfo : EIATTR_PARAM_CBANK
	.align		4
        /*0038*/ 	.byte	0x04, 0x0a
        /*003a*/ 	.short	(.L_13 - .L_12)
	.align		4
.L_12:
        /*003c*/ 	.word	index@(.nv.constant0._Z17bitonicSortSharedPi)
        /*0040*/ 	.short	0x0380
        /*0042*/ 	.short	0x0008


	//----- nvinfo : EIATTR_SW_WAR
	.align		4
.L_13:
        /*0044*/ 	.byte	0x04, 0x36
        /*0046*/ 	.short	(.L_15 - .L_14)
.L_14:
        /*0048*/ 	.word	0x00000008
.L_15:


//--------------------- .nv.callgraph             --------------------------
	.section	.nv.callgraph,"",@"SHT_CUDA_CALLGRAPH"
	.align	4
	.sectionentsize	8
	.align		4
        /*0000*/ 	.word	0x00000000
	.align		4
        /*0004*/ 	.word	0xffffffff
	.align		4
        /*0008*/ 	.word	0x00000000
	.align		4
        /*000c*/ 	.word	0xfffffffe
	.align		4
        /*0010*/ 	.word	0x00000000
	.align		4
        /*0014*/ 	.word	0xfffffffd
	.align		4
        /*0018*/ 	.word	0x00000000
	.align		4
        /*001c*/ 	.word	0xfffffffc


//--------------------- .text._Z17bitonicSortSharedPi --------------------------
	.section	.text._Z17bitonicSortSharedPi,"ax",@progbits
	.align	128
        .global         _Z17bitonicSortSharedPi
        .type           _Z17bitonicSortSharedPi,@function
        .size           _Z17bitonicSortSharedPi,(.L_x_1 - _Z17bitonicSortSharedPi)
        .other          _Z17bitonicSortSharedPi,@"STO_CUDA_ENTRY STV_DEFAULT"
_Z17bitonicSortSharedPi:
.text._Z17bitonicSortSharedPi:
[----:B------:R-:W-:Y:S01]  /*0000*/  LDC R1, c[0x0][0x37c] ;  /* 0x0000df00ff017b82 */ /* 0x000fe20000000800 */
[----:B------:R-:W0:Y:S07]  /*0010*/  S2R R0, SR_CTAID.X ;  /* 0x0000000000007919 */ /* 0x000e2e0000002500 */
[----:B------:R-:W1:Y:S01]  /*0020*/  LDC.64 R2, c[0x0][0x380] ;  /* 0x0000e000ff027b82 */ /* 0x000e620000000a00 */
[----:B------:R-:W2:Y:S01]  /*0030*/  LDCU.64 UR6, c[0x0][0x358] ;  /* 0x00006b00ff0677ac */ /* 0x000ea20008000a00 */
[----:B------:R-:W3:Y:S01]  /*0040*/  S2R R4, SR_TID.X ;  /* 0x0000000000047919 */ /* 0x000ee20000002100 */
[----:B0-----:R-:W-:-:S05]  /*0050*/  IMAD.SHL.U32 R5, R0, 0x400, RZ ;  /* 0x0000040000057824 */ /* 0x001fca00078e00ff */
[----:B---3--:R-:W-:-:S05]  /*0060*/  LOP3.LUT R5, R5, R4, RZ, 0xfc, !PT ;  /* 0x0000000405057212 */ /* 0x008fca00078efcff */
[----:B-1----:R-:W-:-:S05]  /*0070*/  IMAD.WIDE R2, R5, 0x4, R2 ;  /* 0x0000000405027825 */ /* 0x002fca00078e0202 */
[----:B--2---:R-:W2:Y:S04]  /*0080*/  LDG.E R8, desc[UR6][R2.64] ;  /* 0x0000000602087981 */ /* 0x004ea8000c1e1900 */
[----:B------:R-:W3:Y:S01]  /*0090*/  LDG.E R10, desc[UR6][R2.64+0x800] ;  /* 0x00080006020a7981 */ /* 0x000ee2000c1e1900 */
[----:B------:R-:W0:Y:S01]  /*00a0*/  S2UR UR5, SR_CgaCtaId ;  /* 0x00000000000579c3 */ /* 0x000e220000008800 */
[----:B------:R-:W-:Y:S01]  /*00b0*/  UMOV UR4, 0x400 ;  /* 0x0000040000047882 */ /* 0x000fe20000000000 */
[----:B------:R-:W-:Y:S02]  /*00c0*/  LOP3.LUT P0, R7, R4, 0x1, RZ, 0xc0, !PT ;  /* 0x0000000104077812 */ /* 0x000fe4000780c0ff */
[----:B------:R-:W-:-:S03]  /*00d0*/  LOP3.LUT R0, R0, 0x1, RZ, 0xc0, !PT ;  /* 0x0000000100007812 */ /* 0x000fc600078ec0ff */
[----:B------:R-:W-:Y:S01]  /*00e0*/  IMAD R7, R4, 0x2, -R7 ;  /* 0x0000000204077824 */ /* 0x000fe200078e0a07 */
[----:B0-----:R-:W-:-:S06]  /*00f0*/  ULEA UR4, UR5, UR4, 0x18 ;  /* 0x0000000405047291 */ /* 0x001fcc000f8ec0ff */
[----:B------:R-:W-:Y:S02]  /*0100*/  LEA R5, R4, UR4, 0x2 ;  /* 0x0000000404057c11 */ /* 0x000fe4000f8e10ff */
[----:B------:R-:W-:-:S03]  /*0110*/  LEA R7, R7, UR4, 0x2 ;  /* 0x0000000407077c11 */ /* 0x000fc6000f8e10ff */
[----:B------:R-:W-:Y:S01]  /*0120*/  IMAD R6, R4, 0x4, R5 ;  /* 0x0000000404067824 */ /* 0x000fe200078e0205 */
[----:B--2---:R-:W-:Y:S04]  /*0130*/  STS [R5], R8 ;  /* 0x0000000805007388 */ /* 0x004fe80000000800 */
[----:B---3--:R-:W-:Y:S01]  /*0140*/  STS [R5+0x800], R10 ;  /* 0x0008000a05007388 */ /* 0x008fe20000000800 */
[----:B------:R-:W-:Y:S06]  /*0150*/  BAR.SYNC.DEFER_BLOCKING 0x0 ;  /* 0x0000000000007b1d */ /* 0x000fec0000010000 */
[----:B------:R-:W-:Y:S04]  /*0160*/  LDS R9, [R6] ;  /* 0x0000000006097984 */ /* 0x000fe80000000800 */
[----:B------:R-:W0:Y:S02]  /*0170*/  LDS R11, [R6+0x4] ;  /* 0x00000400060b7984 */ /* 0x000e240000000800 */
[----:B0-----:R-:W-:-:S13]  /*0180*/  ISETP.GT.XOR P0, PT, R9, R11, !P0 ;  /* 0x0000000b0900720c */ /* 0x001fda0004704a70 */
[----:B------:R-:W-:Y:S04]  /*0190*/  @P0 STS [R6], R11 ;  /* 0x0000000b06000388 */ /* 0x000fe80000000800 */
[----:B------:R0:W-:Y:S01]  /*01a0*/  @P0 STS [R6+0x4], R9 ;  /* 0x0000040906000388 */ /* 0x0001e20000000800 */
[----:B------:R-:W-:Y:S01]  /*01b0*/  BAR.SYNC.DEFER_BLOCKING 0x0 ;  /* 0x0000000000007b1d */ /* 0x000fe20000010000 */
[C---:B------:R-:W-:Y:S02]  /*01c0*/  LOP3.LUT P0, R8, R4.reuse, 0x2, RZ, 0xc0, !PT ;  /* 0x0000000204087812 */ /* 0x040fe4000780c0ff */
[----:B0-----:R-:W-:-:S03]  /*01d0*/  LOP3.LUT R9, R4, 0x3, RZ, 0xc0, !PT ;  /* 0x0000000304097812 */ /* 0x001fc600078ec0ff */
[----:B------:R-:W-:Y:S04]  /*01e0*/  LDS R10, [R7] ;  /* 0x00000000070a7984 */ /* 0x000fe80000000800 */
[----:B------:R-:W0:Y:S02]  /*01f0*/  LDS R12, [R7+0x8] ;  /* 0x00000800070c7984 */ /* 0x000e240000000800 */
[----:B0-----:R-:W-:-:S13]  /*0200*/  ISETP.GT.XOR P0, PT, R10, R12, !P0 ;  /* 0x0000000c0a00720c */ /* 0x001fda0004704a70 */
[----:B------:R-:W-:Y:S04]  /*0210*/  @P0 STS [R7], R12 ;  /* 0x0000000c07000388 */ /* 0x000fe80000000800 */
[----:B------:R-:W-:Y:S01]  /*0220*/  @P0 STS [R7+0x8], R10 ;  /* 0x0000080a07000388 */ /* 0x000fe20000000800 */
[----:B------:R-:W-:Y:S06]  /*0230*/  BAR.SYNC.DEFER_BLOCKING 0x0 ;  /* 0x0000000000007b1d */ /* 0x000fec0000010000 */
[----:B------:R-:W-:Y:S04]  /*0240*/  LDS R13, [R6] ;  /* 0x00000000060d7984 */ /* 0x000fe80000000800 */
[----:B------:R-:W0:Y:S02]  /*0250*/  LDS R11, [R6+0x4] ;  /* 0x00000400060b7984 */ /* 0x000e240000000800 */
[----:B0-----:R-:W-:-:S04]  /*0260*/  ISETP.GT.AND P0, PT, R13, R11, PT ;  /* 0x0000000b0d00720c */ /* 0x001fc80003f04270 */
[----:B------:R-:W-:Y:S01]  /*0270*/  ISETP.EQ.XOR P0, PT, R8, RZ, P0 ;  /* 0x000000ff0800720c */ /* 0x000fe20000702a70 */
[----:B------:R-:W-:-:S05]  /*0280*/  IMAD R8, R4, 0x2, -R9 ;  /* 0x0000000204087824 */ /* 0x000fca00078e0a09 */
[----:B------:R-:W-:-:S07]  /*0290*/  LEA R8, R8, UR4, 0x2 ;  /* 0x0000000408087c11 */ /* 0x000fce000f8e10ff */
[----:B------:R-:W-:Y:S04]  /*02a0*/  @P0 STS [R6], R11 ;  /* 0x0000000b06000388 */ /* 0x000fe80000000800 */
[----:B------:R-:W-:Y:S01]  /*02b0*/  @P0 STS [R6+0x4], R13 ;  /* 0x0000040d06000388 */ /* 0x000fe20000000800 */
[----:B------:R-:W-:Y:S01]  /*02c0*/  BAR.SYNC.DEFER_BLOCKING 0x0 ;  /* 0x0000000000007b1d */ /* 0x000fe20000010000 */
[----:B------:R-:W-:-:S05]  /*02d0*/  LOP3.LUT P0, R9, R4, 0x4, RZ, 0xc0, !PT ;  /* 0x0000000404097812 */ /* 0x000fca000780c0ff */
        /* <DEDUP_REMOVED lines=9> */
[----:B------:R-:W-:-:S13]  /*0370*/  ISETP.EQ.XOR P0, PT, R9, RZ, P0 ;  /* 0x000000ff0900720c */ /* 0x000fda0000702a70 */
[----:B------:R-:W-:Y:S04]  /*0380*/  @P0 STS [R7], R11 ;  /* 0x0000000b07000388 */ /* 0x000fe80000000800 */
[----:B------:R-:W-:Y:S01]  /*0390*/  @P0 STS [R7+0x8], R12 ;  /* 0x0000080c07000388 */ /* 0x000fe20000000800 */
[----:B------:R-:W-:Y:S06]  /*03a0*/  BAR.SYNC.DEFER_BLOCKING 0x0 ;  /* 0x0000000000007b1d */ /* 0x000fec0000010000 */
[----:B------:R-:W-:Y:S04]  /*03b0*/  LDS R13, [R6] ;  /* 0x00000000060d7984 */ /* 0x000fe80000000800 */
[----:B------:R-:W0:Y:S02]  /*03c0*/  LDS R10, [R6+0x4] ;  /* 0x00000400060a7984 */ /* 0x000e240000000800 */
[----:B0-----:R-:W-:-:S04]  /*03d0*/  ISETP.GT.AND P0, PT, R13, R10, PT ;  /* 0x0000000a0d00720c */ /* 0x001fc80003f04270 */
[----:B------:R-:W-:Y:S02]  /*03e0*/  ISETP.EQ.XOR P0, PT, R9, RZ, P0 ;  /* 0x000000ff0900720c */ /* 0x000fe40000702a70 */
[----:B------:R-:W-:-:S05]  /*03f0*/  LOP3.LUT R9, R4, 0x7, RZ, 0xc0, !PT ;  /* 0x0000000704097812 */ /* 0x000fca00078ec0ff */
[----:B------:R-:W-:-:S05]  /*0400*/  IMAD R9, R4, 0x2, -R9 ;  /* 0x0000000204097824 */ /* 0x000fca00078e0a09 */
[----:B------:R-:W-:Y:S01]  /*0410*/  LEA R9, R9, UR4, 0x2 ;  /* 0x0000000409097c11 */ /* 0x000fe2000f8e10ff */
        /* <DEDUP_REMOVED lines=98> */
[----:B------:R0:W-:Y:S01]  /*0a40*/  @P0 STS [R8+0x10], R15 ;  /* 0x0000100f08000388 */ /* 0x0001e20000000800 */
[----:B------:R-:W-:Y:S01]  /*0a50*/  BAR.SYNC.DEFER_BLOCKING 0x0 ;  /* 0x0000000000007b1d */ /* 0x000fe20000010000 */
[----:B0-----:R-:W-:-:S05]  /*0a60*/  LOP3.LUT R15, R4, 0x3f, RZ, 0xc0, !PT ;  /* 0x0000003f040f7812 */ /* 0x001fca00078ec0ff */
        /* <DEDUP_REMOVED lines=193> */
[----:B------:R-:W-:-:S05]  /*1680*/  ISETP.NE.U32.AND P0, PT, R0, 0x1, PT ;  /* 0x000000010000780c */ /* 0x000fca0003f05070 */
[----:B------:R-:W-:Y:S04]  /*1690*/  LDS R4, [R15] ;  /* 0x000000000f047984 */ /* 0x000fe80000000800 */
[----:B------:R-:W0:Y:S02]  /*16a0*/  LDS R16, [R15+0x800] ;  /* 0x000800000f107984 */ /* 0x000e240000000800 */
[----:B0-----:R-:W-:-:S13]  /*16b0*/  ISETP.GT.XOR P1, PT, R4, R16, !P0 ;  /* 0x000000100400720c */ /* 0x001fda0004724a70 */
[----:B------:R-:W-:Y:S04]  /*16c0*/  @!P1 STS [R15], R16 ;  /* 0x000000100f009388 */ /* 0x000fe80000000800 */
[----:B------:R-:W-:Y:S01]  /*16d0*/  @!P1 STS [R15+0x800], R4 ;  /* 0x000800040f009388 */ /* 0x000fe20000000800 */
[----:B------:R-:W-:Y:S06]  /*16e0*/  BAR.SYNC.DEFER_BLOCKING 0x0 ;  /* 0x0000000000007b1d */ /* 0x000fec0000010000 */
        /* <DEDUP_REMOVED lines=54> */
[----:B------:R-:W0:Y:S04]  /*1a50*/  LDS R11, [R5] ;  /* 0x00000000050b7984 */ /* 0x000e280000000800 */
[----:B------:R-:W1:Y:S04]  /*1a60*/  LDS R15, [R5+0x800] ;  /* 0x00080000050f7984 */ /* 0x000e680000000800 */
[----:B0-----:R-:W-:Y:S04]  /*1a70*/  STG.E desc[UR6][R2.64], R11 ;  /* 0x0000000b02007986 */ /* 0x001fe8000c101906 */
[----:B-1----:R-:W-:Y:S01]  /*1a80*/  STG.E desc[UR6][R2.64+0x800], R15 ;  /* 0x0008000f02007986 */ /* 0x002fe2000c101906 */
[----:B------:R-:W-:Y:S05]  /*1a90*/  EXIT ;  /* 0x000000000000794d */ /* 0x000fea0003800000 */
.L_x_0:
[----:B------:R-:W-:-:S00]  /*1aa0*/  BRA `(.L_x_0) ;  /* 0xfffffffc00fc7947 */ /* 0x000fc0000383ffff */
[----:B------:R-:W-:-:S00]  /*1ab0*/  NOP ;  /* 0x0000000000007918 */ /* 0x000fc00000000000 */
        /* <DEDUP_REMOVED lines=12> */
.L_x_1:


//--------------------- .nv.shared._Z17bitonicSortSharedPi --------------------------
	.section	.nv.shared._Z17bitonicSortSharedPi,"aw",@nobits
	.sectionflags	@""
	.align	4
.nv.shared._Z17bitonicSortSharedPi:
	.zero		5120


//--------------------- .nv.shared.reserved.0     --------------------------
	.section	.nv.shared.reserved.0,"aw",@nobits
	.weak		__nv_reservedSMEM_offset_0_alias
	.size		__nv_reservedSMEM_offset_0_alias, 0, 64
	.other		__nv_reservedSMEM_offset_0_alias,@"STO_CUDA_RESERVED_SHARED STV_DEFAULT"
__nv_reservedSMEM_offset_0_alias:
	.zero		0
	.zero		64


//--------------------- .nv.constant0._Z17bitonicSortSharedPi --------------------------
	.section	.nv.constant0._Z17bitonicSortSharedPi,"a",@progbits
	.sectionflags	@""
	.align	4
.nv.constant0._Z17bitonicSortSharedPi:
	.zero		904


//--------------------- SYMBOLS --------------------------

	.type		.nv.reservedSmem.offset0,@object
	.size		.nv.reservedSmem.offset0,0x4
	.type		.nv.reservedSmem.cap,@object
	.size		.nv.reservedSmem.cap,0x4
